//
// Generated by NVIDIA NVVM Compiler
//
// Compiler Build ID: CL-36424714
// Cuda compilation tools, release 13.0, V13.0.88
// Based on NVVM 20.0.0
//

.version 9.0
.target sm_100
.address_size 64

	// .globl	_Z12zeroesKernelPdS_S_S_i

.visible .entry _Z12zeroesKernelPdS_S_S_i(
	.param .u64 .ptr .align 1 _Z12zeroesKernelPdS_S_S_i_param_0,
	.param .u64 .ptr .align 1 _Z12zeroesKernelPdS_S_S_i_param_1,
	.param .u64 .ptr .align 1 _Z12zeroesKernelPdS_S_S_i_param_2,
	.param .u64 .ptr .align 1 _Z12zeroesKernelPdS_S_S_i_param_3,
	.param .u32 _Z12zeroesKernelPdS_S_S_i_param_4
)
{
	.reg .pred 	%p<3>;
	.reg .b32 	%r<8>;
	.reg .b64 	%rd<21>;

	ld.param.u64 	%rd10, [_Z12zeroesKernelPdS_S_S_i_param_0];
	ld.param.u64 	%rd11, [_Z12zeroesKernelPdS_S_S_i_param_1];
	ld.param.u64 	%rd12, [_Z12zeroesKernelPdS_S_S_i_param_2];
	ld.param.u64 	%rd13, [_Z12zeroesKernelPdS_S_S_i_param_3];
	ld.param.s32 	%rd2, [_Z12zeroesKernelPdS_S_S_i_param_4];
	mov.u32 	%r2, %tid.x;
	mov.u32 	%r3, %ctaid.x;
	mov.u32 	%r4, %ntid.x;
	mad.lo.s32 	%r5, %r3, %r4, %r2;
	mov.u32 	%r6, %nctaid.x;
	mul.lo.s32 	%r1, %r4, %r6;
	add.s32 	%r7, %r5, %r1;
	cvt.u64.u32 	%rd20, %r7;
	setp.ge.u64 	%p1, %rd20, %rd2;
	@%p1 bra 	$L__BB0_3;
	cvt.u64.u32 	%rd3, %r1;
	cvta.to.global.u64 	%rd4, %rd10;
	cvta.to.global.u64 	%rd5, %rd11;
	cvta.to.global.u64 	%rd6, %rd12;
	cvta.to.global.u64 	%rd7, %rd13;
$L__BB0_2:
	shl.b64 	%rd14, %rd20, 3;
	add.s64 	%rd15, %rd4, %rd14;
	mov.b64 	%rd16, 0;
	st.global.u64 	[%rd15], %rd16;
	add.s64 	%rd17, %rd5, %rd14;
	st.global.u64 	[%rd17], %rd16;
	add.s64 	%rd18, %rd6, %rd14;
	st.global.u64 	[%rd18], %rd16;
	add.s64 	%rd19, %rd7, %rd14;
	st.global.u64 	[%rd19], %rd16;
	bar.sync 	0;
	add.s64 	%rd20, %rd20, %rd3;
	setp.lt.u64 	%p2, %rd20, %rd2;
	@%p2 bra 	$L__BB0_2;
$L__BB0_3:
	ret;

}
	// .globl	_Z12sourceKernelPdS_S_S_iidi
.visible .entry _Z12sourceKernelPdS_S_S_iidi(
	.param .u64 .ptr .align 1 _Z12sourceKernelPdS_S_S_iidi_param_0,
	.param .u64 .ptr .align 1 _Z12sourceKernelPdS_S_S_iidi_param_1,
	.param .u64 .ptr .align 1 _Z12sourceKernelPdS_S_S_iidi_param_2,
	.param .u64 .ptr .align 1 _Z12sourceKernelPdS_S_S_iidi_param_3,
	.param .u32 _Z12sourceKernelPdS_S_S_iidi_param_4,
	.param .u32 _Z12sourceKernelPdS_S_S_iidi_param_5,
	.param .f64 _Z12sourceKernelPdS_S_S_iidi_param_6,
	.param .u32 _Z12sourceKernelPdS_S_S_iidi_param_7
)
{
	.reg .b32 	%r<5>;
	.reg .b64 	%rd<14>;
	.reg .b64 	%fd<10>;

	ld.param.u64 	%rd1, [_Z12sourceKernelPdS_S_S_iidi_param_0];
	ld.param.u64 	%rd2, [_Z12sourceKernelPdS_S_S_iidi_param_1];
	ld.param.u64 	%rd3, [_Z12sourceKernelPdS_S_S_iidi_param_2];
	ld.param.u64 	%rd4, [_Z12sourceKernelPdS_S_S_iidi_param_3];
	ld.param.u32 	%r1, [_Z12sourceKernelPdS_S_S_iidi_param_4];
	ld.param.u32 	%r2, [_Z12sourceKernelPdS_S_S_iidi_param_5];
	ld.param.f64 	%fd1, [_Z12sourceKernelPdS_S_S_iidi_param_6];
	ld.param.u32 	%r3, [_Z12sourceKernelPdS_S_S_iidi_param_7];
	cvta.to.global.u64 	%rd5, %rd4;
	cvta.to.global.u64 	%rd6, %rd3;
	cvta.to.global.u64 	%rd7, %rd2;
	cvta.to.global.u64 	%rd8, %rd1;
	mad.lo.s32 	%r4, %r3, %r1, %r2;
	mul.wide.s32 	%rd9, %r4, 8;
	add.s64 	%rd10, %rd8, %rd9;
	ld.global.f64 	%fd2, [%rd10];
	add.f64 	%fd3, %fd1, %fd2;
	st.global.f64 	[%rd10], %fd3;
	add.s64 	%rd11, %rd7, %rd9;
	ld.global.f64 	%fd4, [%rd11];
	sub.f64 	%fd5, %fd4, %fd1;
	st.global.f64 	[%rd11], %fd5;
	add.s64 	%rd12, %rd6, %rd9;
	ld.global.f64 	%fd6, [%rd12];
	sub.f64 	%fd7, %fd6, %fd1;
	st.global.f64 	[%rd12], %fd7;
	add.s64 	%rd13, %rd5, %rd9;
	ld.global.f64 	%fd8, [%rd13];
	add.f64 	%fd9, %fd1, %fd8;
	st.global.f64 	[%rd13], %fd9;
	ret;

}
	// .globl	_Z13scatterKernelPdS_S_S_iid
.visible .entry _Z13scatterKernelPdS_S_S_iid(
	.param .u64 .ptr .align 1 _Z13scatterKernelPdS_S_S_iid_param_0,
	.param .u64 .ptr .align 1 _Z13scatterKernelPdS_S_S_iid_param_1,
	.param .u64 .ptr .align 1 _Z13scatterKernelPdS_S_S_iid_param_2,
	.param .u64 .ptr .align 1 _Z13scatterKernelPdS_S_S_iid_param_3,
	.param .u32 _Z13scatterKernelPdS_S_S_iid_param_4,
	.param .u32 _Z13scatterKernelPdS_S_S_iid_param_5,
	.param .f64 _Z13scatterKernelPdS_S_S_iid_param_6
)
{
	.reg .pred 	%p<3>;
	.reg .b32 	%r<11>;
	.reg .b64 	%rd<20>;
	.reg .b64 	%fd<17>;

	ld.param.u64 	%rd10, [_Z13scatterKernelPdS_S_S_iid_param_0];
	ld.param.u64 	%rd11, [_Z13scatterKernelPdS_S_S_iid_param_1];
	ld.param.u64 	%rd12, [_Z13scatterKernelPdS_S_S_iid_param_2];
	ld.param.u64 	%rd13, [_Z13scatterKernelPdS_S_S_iid_param_3];
	ld.param.u32 	%r2, [_Z13scatterKernelPdS_S_S_iid_param_4];
	ld.param.u32 	%r3, [_Z13scatterKernelPdS_S_S_iid_param_5];
	ld.param.f64 	%fd2, [_Z13scatterKernelPdS_S_S_iid_param_6];
	mov.u32 	%r4, %tid.x;
	mov.u32 	%r5, %ctaid.x;
	mov.u32 	%r6, %ntid.x;
	mad.lo.s32 	%r7, %r5, %r6, %r4;
	mov.u32 	%r8, %nctaid.x;
	mul.lo.s32 	%r1, %r6, %r8;
	add.s32 	%r9, %r7, %r1;
	cvt.u64.u32 	%rd19, %r9;
	mul.lo.s32 	%r10, %r3, %r2;
	cvt.s64.s32 	%rd2, %r10;
	setp.ge.u64 	%p1, %rd19, %rd2;
	@%p1 bra 	$L__BB2_3;
	mul.f64 	%fd1, %fd2, 0d0000000000000000;
	cvt.u64.u32 	%rd3, %r1;
	cvta.to.global.u64 	%rd4, %rd10;
	cvta.to.global.u64 	%rd5, %rd11;
	cvta.to.global.u64 	%rd6, %rd12;
	cvta.to.global.u64 	%rd7, %rd13;
$L__BB2_2:
	shl.b64 	%rd14, %rd19, 3;
	add.s64 	%rd15, %rd4, %rd14;
	ld.global.f64 	%fd3, [%rd15];
	add.f64 	%fd4, %fd3, %fd3;
	sub.f64 	%fd5, %fd4, %fd1;
	sub.f64 	%fd6, %fd5, %fd3;
	st.global.f64 	[%rd15], %fd6;
	add.s64 	%rd16, %rd5, %rd14;
	ld.global.f64 	%fd7, [%rd16];
	fma.rn.f64 	%fd8, %fd7, 0d4000000000000000, %fd1;
	sub.f64 	%fd9, %fd8, %fd7;
	st.global.f64 	[%rd16], %fd9;
	add.s64 	%rd17, %rd6, %rd14;
	ld.global.f64 	%fd10, [%rd17];
	fma.rn.f64 	%fd11, %fd10, 0d4000000000000000, %fd1;
	sub.f64 	%fd12, %fd11, %fd10;
	st.global.f64 	[%rd17], %fd12;
	add.s64 	%rd18, %rd7, %rd14;
	ld.global.f64 	%fd13, [%rd18];
	add.f64 	%fd14, %fd13, %fd13;
	sub.f64 	%fd15, %fd14, %fd1;
	sub.f64 	%fd16, %fd15, %fd13;
	st.global.f64 	[%rd18], %fd16;
	add.s64 	%rd19, %rd19, %rd3;
	setp.lt.u64 	%p2, %rd19, %rd2;
	@%p2 bra 	$L__BB2_2;
$L__BB2_3:
	ret;

}


// ===== COMPILED SASS (sm_100) =====

	.target	sm_100

	.elftype	@"ET_EXEC"


//--------------------- .note.nv.tkinfo           --------------------------
	.section	.note.nv.tkinfo,"",@"SHT_NOTE"
	.sectionflags	@"SHF_NOTE_NV_TKINFO"
	.tkinfo
        /*0018*/ 	.word	0x00000002
        /*0030*/ 	.string	""
        /*0030*/ 	.string	"ptxas"
        /*0030*/ 	.string	"Cuda compilation tools, release 13.0, V13.0.88"
        /*0030*/ 	.string	"Build cuda_13.0.r13.0/compiler.36424714_0"
        /*0030*/ 	.string	"-arch sm_100 -m 64 "



//--------------------- .note.nv.cuinfo           --------------------------
	.section	.note.nv.cuinfo,"",@"SHT_NOTE"
	.sectionflags	@"SHF_NOTE_NV_CUINFO"
        /*0018*/ 	.short	0x0002
        /*001a*/ 	.short	0x0064
        /*001c*/ 	.short	0x0082
	.zero		2


//--------------------- .nv.info                  --------------------------
	.section	.nv.info,"",@"SHT_CUDA_INFO"
	.align	4


	//----- nvinfo : EIATTR_REGCOUNT
	.align		4
        /*0000*/ 	.byte	0x04, 0x2f
        /*0002*/ 	.short	(.L_1 - .L_0)
	.align		4
.L_0:
        /*0004*/ 	.word	index@(_Z12zeroesKernelPdS_S_S_i)
        /*0008*/ 	.word	0x00000010


	//----- nvinfo : EIATTR_FRAME_SIZE
	.align		4
.L_1:
        /*000c*/ 	.byte	0x04, 0x11
        /*000e*/ 	.short	(.L_3 - .L_2)
	.align		4
.L_2:
        /*0010*/ 	.word	index@(_Z12zeroesKernelPdS_S_S_i)
        /*0014*/ 	.word	0x00000000


	//----- nvinfo : EIATTR_REGCOUNT
	.align		4
.L_3:
        /*0018*/ 	.byte	0x04, 0x2f
        /*001a*/ 	.short	(.L_5 - .L_4)
	.align		4
.L_4:
        /*001c*/ 	.word	index@(_Z12sourceKernelPdS_S_S_iidi)
        /*0020*/ 	.word	0x00000014


	//----- nvinfo : EIATTR_FRAME_SIZE
	.align		4
.L_5:
        /*0024*/ 	.byte	0x04, 0x11
        /*0026*/ 	.short	(.L_7 - .L_6)
	.align		4
.L_6:
        /*0028*/ 	.word	index@(_Z12sourceKernelPdS_S_S_iidi)
        /*002c*/ 	.word	0x00000000


	//----- nvinfo : EIATTR_REGCOUNT
	.align		4
.L_7:
        /*0030*/ 	.byte	0x04, 0x2f
        /*0032*/ 	.short	(.L_9 - .L_8)
	.align		4
.L_8:
        /*0034*/ 	.word	index@(_Z13scatterKernelPdS_S_S_iid)
        /*0038*/ 	.word	0x00000018


	//----- nvinfo : EIATTR_FRAME_SIZE
	.align		4
.L_9:
        /*003c*/ 	.byte	0x04, 0x11
        /*003e*/ 	.short	(.L_11 - .L_10)
	.align		4
.L_10:
        /*0040*/ 	.word	index@(_Z13scatterKernelPdS_S_S_iid)
        /*0044*/ 	.word	0x00000000


	//----- nvinfo : EIATTR_MIN_STACK_SIZE
	.align		4
.L_11:
        /*0048*/ 	.byte	0x04, 0x12
        /*004a*/ 	.short	(.L_13 - .L_12)
	.align		4
.L_12:
        /*004c*/ 	.word	index@(_Z13scatterKernelPdS_S_S_iid)
        /*0050*/ 	.word	0x00000000


	//----- nvinfo : EIATTR_MIN_STACK_SIZE
	.align		4
.L_13:
        /*0054*/ 	.byte	0x04, 0x12
        /*0056*/ 	.short	(.L_15 - .L_14)
	.align		4
.L_14:
        /*0058*/ 	.word	index@(_Z12sourceKernelPdS_S_S_iidi)
        /*005c*/ 	.word	0x00000000


	//----- nvinfo : EIATTR_MIN_STACK_SIZE
	.align		4
.L_15:
        /*0060*/ 	.byte	0x04, 0x12
        /*0062*/ 	.short	(.L_17 - .L_16)
	.align		4
.L_16:
        /*0064*/ 	.word	index@(_Z12zeroesKernelPdS_S_S_i)
        /*0068*/ 	.word	0x00000000
.L_17:


//--------------------- .nv.compat                --------------------------
	.section	.nv.compat,"",@"SHT_CUDA_COMPAT_INFO"
	.align	4
        /*0000*/ 	.byte	0x02, 0x09, 0x00, 0x00, 0x02, 0x02, 0x01, 0x00, 0x02, 0x05, 0x05, 0x00, 0x03, 0x07, 0x01, 0x01
        /*0010*/ 	.byte	0x02, 0x03, 0x00, 0x00, 0x02, 0x06, 0x01, 0x00, 0x04, 0x0b, 0x08, 0x00, 0x01, 0x00, 0x00, 0x00
        /*0020*/ 	.byte	0x00, 0x00, 0x00, 0x00


//--------------------- .nv.info._Z13scatterKernelPdS_S_S_iid --------------------------
	.section	.nv.info._Z13scatterKernelPdS_S_S_iid,"",@"SHT_CUDA_INFO"
	.sectionflags	@""
	.align	4


	//----- nvinfo : EIATTR_CUDA_API_VERSION
	.align		4
        /*0000*/ 	.byte	0x04, 0x37
        /*0002*/ 	.short	(.L_19 - .L_18)
.L_18:
        /*0004*/ 	.word	0x00000082


	//----- nvinfo : EIATTR_KPARAM_INFO
	.align		4
.L_19:
        /*0008*/ 	.byte	0x04, 0x17
        /*000a*/ 	.short	(.L_21 - .L_20)
.L_20:
        /*000c*/ 	.word	0x00000000
        /*0010*/ 	.short	0x0006
        /*0012*/ 	.short	0x0028
        /*0014*/ 	.byte	0x00, 0xf0, 0x21, 0x00


	//----- nvinfo : EIATTR_KPARAM_INFO
	.align		4
.L_21:
        /*0018*/ 	.byte	0x04, 0x17
        /*001a*/ 	.short	(.L_23 - .L_22)
.L_22:
        /*001c*/ 	.word	0x00000000
        /*0020*/ 	.short	0x0005
        /*0022*/ 	.short	0x0024
        /*0024*/ 	.byte	0x00, 0xf0, 0x11, 0x00


	//----- nvinfo : EIATTR_KPARAM_INFO
	.align		4
.L_23:
        /*0028*/ 	.byte	0x04, 0x17
        /*002a*/ 	.short	(.L_25 - .L_24)
.L_24:
        /*002c*/ 	.word	0x00000000
        /*0030*/ 	.short	0x0004
        /*0032*/ 	.short	0x0020
        /*0034*/ 	.byte	0x00, 0xf0, 0x11, 0x00


	//----- nvinfo : EIATTR_KPARAM_INFO
	.align		4
.L_25:
        /*0038*/ 	.byte	0x04, 0x17
        /*003a*/ 	.short	(.L_27 - .L_26)
.L_26:
        /*003c*/ 	.word	0x00000000
        /*0040*/ 	.short	0x0003
        /*0042*/ 	.short	0x0018
        /*0044*/ 	.byte	0x00, 0xf5, 0x21, 0x00


	//----- nvinfo : EIATTR_KPARAM_INFO
	.align		4
.L_27:
        /*0048*/ 	.byte	0x04, 0x17
        /*004a*/ 	.short	(.L_29 - .L_28)
.L_28:
        /*004c*/ 	.word	0x00000000
        /*0050*/ 	.short	0x0002
        /*0052*/ 	.short	0x0010
        /*0054*/ 	.byte	0x00, 0xf5, 0x21, 0x00


	//----- nvinfo : EIATTR_KPARAM_INFO
	.align		4
.L_29:
        /*0058*/ 	.byte	0x04, 0x17
        /*005a*/ 	.short	(.L_31 - .L_30)
.L_30:
        /*005c*/ 	.word	0x00000000
        /*0060*/ 	.short	0x0001
        /*0062*/ 	.short	0x0008
        /*0064*/ 	.byte	0x00, 0xf5, 0x21, 0x00


	//----- nvinfo : EIATTR_KPARAM_INFO
	.align		4
.L_31:
        /*0068*/ 	.byte	0x04, 0x17
        /*006a*/ 	.short	(.L_33 - .L_32)
.L_32:
        /*006c*/ 	.word	0x00000000
        /*0070*/ 	.short	0x0000
        /*0072*/ 	.short	0x0000
        /*0074*/ 	.byte	0x00, 0xf5, 0x21, 0x00


	//----- nvinfo : EIATTR_SPARSE_MMA_MASK
	.align		4
.L_33:
        /*0078*/ 	.byte	0x03, 0x50
        /*007a*/ 	.short	0x0000


	//----- nvinfo : EIATTR_MAXREG_COUNT
	.align		4
        /*007c*/ 	.byte	0x03, 0x1b
        /*007e*/ 	.short	0x00ff


	//----- nvinfo : EIATTR_MERCURY_ISA_VERSION
	.align		4
        /*0080*/ 	.byte	0x03, 0x5f
        /*0082*/ 	.short	0x0101


	//----- nvinfo : EIATTR_VRC_CTA_INIT_COUNT
	.align		4
        /*0084*/ 	.byte	0x02, 0x4a
	.zero		1
	.zero		1


	//----- nvinfo : EIATTR_EXIT_INSTR_OFFSETS
	.align		4
        /*0088*/ 	.byte	0x04, 0x1c
        /*008a*/ 	.short	(.L_35 - .L_34)


	//   ....[0]....
.L_34:
        /*008c*/ 	.word	0x000000d0


	//   ....[1]....
        /*0090*/ 	.word	0x00000370


	//----- nvinfo : EIATTR_CRS_STACK_SIZE
	.align		4
.L_35:
        /*0094*/ 	.byte	0x04, 0x1e
        /*0096*/ 	.short	(.L_37 - .L_36)
.L_36:
        /*0098*/ 	.word	0x00000000


	//----- nvinfo : EIATTR_CBANK_PARAM_SIZE
	.align		4
.L_37:
        /*009c*/ 	.byte	0x03, 0x19
        /*009e*/ 	.short	0x0030


	//----- nvinfo : EIATTR_PARAM_CBANK
	.align		4
        /*00a0*/ 	.byte	0x04, 0x0a
        /*00a2*/ 	.short	(.L_39 - .L_38)
	.align		4
.L_38:
        /*00a4*/ 	.word	index@(.nv.constant0._Z13scatterKernelPdS_S_S_iid)
        /*00a8*/ 	.short	0x0380
        /*00aa*/ 	.short	0x0030


	//----- nvinfo : EIATTR_SW_WAR
	.align		4
.L_39:
        /*00ac*/ 	.byte	0x04, 0x36
        /*00ae*/ 	.short	(.L_41 - .L_40)
.L_40:
        /*00b0*/ 	.word	0x00000008
.L_41:


//--------------------- .nv.info._Z12sourceKernelPdS_S_S_iidi --------------------------
	.section	.nv.info._Z12sourceKernelPdS_S_S_iidi,"",@"SHT_CUDA_INFO"
	.sectionflags	@""
	.align	4


	//----- nvinfo : EIATTR_CUDA_API_VERSION
	.align		4
        /*0000*/ 	.byte	0x04, 0x37
        /*0002*/ 	.short	(.L_43 - .L_42)
.L_42:
        /*0004*/ 	.word	0x00000082


	//----- nvinfo : EIATTR_KPARAM_INFO
	.align		4
.L_43:
        /*0008*/ 	.byte	0x04, 0x17
        /*000a*/ 	.short	(.L_45 - .L_44)
.L_44:
        /*000c*/ 	.word	0x00000000
        /*0010*/ 	.short	0x0007
        /*0012*/ 	.short	0x0030
        /*0014*/ 	.byte	0x00, 0xf0, 0x11, 0x00


	//----- nvinfo : EIATTR_KPARAM_INFO
	.align		4
.L_45:
        /*0018*/ 	.byte	0x04, 0x17
        /*001a*/ 	.short	(.L_47 - .L_46)
.L_46:
        /*001c*/ 	.word	0x00000000
        /*0020*/ 	.short	0x0006
        /*0022*/ 	.short	0x0028
        /*0024*/ 	.byte	0x00, 0xf0, 0x21, 0x00


	//----- nvinfo : EIATTR_KPARAM_INFO
	.align		4
.L_47:
        /*0028*/ 	.byte	0x04, 0x17
        /*002a*/ 	.short	(.L_49 - .L_48)
.L_48:
        /*002c*/ 	.word	0x00000000
        /*0030*/ 	.short	0x0005
        /*0032*/ 	.short	0x0024
        /*0034*/ 	.byte	0x00, 0xf0, 0x11, 0x00


	//----- nvinfo : EIATTR_KPARAM_INFO
	.align		4
.L_49:
        /*0038*/ 	.byte	0x04, 0x17
        /*003a*/ 	.short	(.L_51 - .L_50)
.L_50:
        /*003c*/ 	.word	0x00000000
        /*0040*/ 	.short	0x0004
        /*0042*/ 	.short	0x0020
        /*0044*/ 	.byte	0x00, 0xf0, 0x11, 0x00


	//----- nvinfo : EIATTR_KPARAM_INFO
	.align		4
.L_51:
        /*0048*/ 	.byte	0x04, 0x17
        /*004a*/ 	.short	(.L_53 - .L_52)
.L_52:
        /*004c*/ 	.word	0x00000000
        /*0050*/ 	.short	0x0003
        /*0052*/ 	.short	0x0018
        /*0054*/ 	.byte	0x00, 0xf5, 0x21, 0x00


	//----- nvinfo : EIATTR_KPARAM_INFO
	.align		4
.L_53:
        /*0058*/ 	.byte	0x04, 0x17
        /*005a*/ 	.short	(.L_55 - .L_54)
.L_54:
        /*005c*/ 	.word	0x00000000
        /*0060*/ 	.short	0x0002
        /*0062*/ 	.short	0x0010
        /*0064*/ 	.byte	0x00, 0xf5, 0x21, 0x00


	//----- nvinfo : EIATTR_KPARAM_INFO
	.align		4
.L_55:
        /*0068*/ 	.byte	0x04, 0x17
        /*006a*/ 	.short	(.L_57 - .L_56)
.L_56:
        /*006c*/ 	.word	0x00000000
        /*0070*/ 	.short	0x0001
        /*0072*/ 	.short	0x0008
        /*0074*/ 	.byte	0x00, 0xf5, 0x21, 0x00


	//----- nvinfo : EIATTR_KPARAM_INFO
	.align		4
.L_57:
        /*0078*/ 	.byte	0x04, 0x17
        /*007a*/ 	.short	(.L_59 - .L_58)
.L_58:
        /*007c*/ 	.word	0x00000000
        /*0080*/ 	.short	0x0000
        /*0082*/ 	.short	0x0000
        /*0084*/ 	.byte	0x00, 0xf5, 0x21, 0x00


	//----- nvinfo : EIATTR_SPARSE_MMA_MASK
	.align		4
.L_59:
        /*0088*/ 	.byte	0x03, 0x50
        /*008a*/ 	.short	0x0000


	//----- nvinfo : EIATTR_MAXREG_COUNT
	.align		4
        /*008c*/ 	.byte	0x03, 0x1b
        /*008e*/ 	.short	0x00ff


	//----- nvinfo : EIATTR_MERCURY_ISA_VERSION
	.align		4
        /*0090*/ 	.byte	0x03, 0x5f
        /*0092*/ 	.short	0x0101


	//----- nvinfo : EIATTR_VRC_CTA_INIT_COUNT
	.align		4
        /*0094*/ 	.byte	0x02, 0x4a
	.zero		1
	.zero		1


	//----- nvinfo : EIATTR_EXIT_INSTR_OFFSETS
	.align		4
        /*0098*/ 	.byte	0x04, 0x1c
        /*009a*/ 	.short	(.L_61 - .L_60)


	//   ....[0]....
.L_60:
        /*009c*/ 	.word	0x000001a0


	//----- nvinfo : EIATTR_CBANK_PARAM_SIZE
	.align		4
.L_61:
        /*00a0*/ 	.byte	0x03, 0x19
        /*00a2*/ 	.short	0x0034


	//----- nvinfo : EIATTR_PARAM_CBANK
	.align		4
        /*00a4*/ 	.byte	0x04, 0x0a
        /*00a6*/ 	.short	(.L_63 - .L_62)
	.align		4
.L_62:
        /*00a8*/ 	.word	index@(.nv.constant0._Z12sourceKernelPdS_S_S_iidi)
        /*00ac*/ 	.short	0x0380
        /*00ae*/ 	.short	0x0034


	//----- nvinfo : EIATTR_SW_WAR
	.align		4
.L_63:
        /*00b0*/ 	.byte	0x04, 0x36
        /*00b2*/ 	.short	(.L_65 - .L_64)
.L_64:
        /*00b4*/ 	.word	0x00000008
.L_65:


//--------------------- .nv.info._Z12zeroesKernelPdS_S_S_i --------------------------
	.section	.nv.info._Z12zeroesKernelPdS_S_S_i,"",@"SHT_CUDA_INFO"
	.sectionflags	@""
	.align	4


	//----- nvinfo : EIATTR_CUDA_API_VERSION
	.align		4
        /*0000*/ 	.byte	0x04, 0x37
        /*0002*/ 	.short	(.L_67 - .L_66)
.L_66:
        /*0004*/ 	.word	0x00000082


	//----- nvinfo : EIATTR_KPARAM_INFO
	.align		4
.L_67:
        /*0008*/ 	.byte	0x04, 0x17
        /*000a*/ 	.short	(.L_69 - .L_68)
.L_68:
        /*000c*/ 	.word	0x00000000
        /*0010*/ 	.short	0x0004
        /*0012*/ 	.short	0x0020
        /*0014*/ 	.byte	0x00, 0xf0, 0x11, 0x00


	//----- nvinfo : EIATTR_KPARAM_INFO
	.align		4
.L_69:
        /*0018*/ 	.byte	0x04, 0x17
        /*001a*/ 	.short	(.L_71 - .L_70)
.L_70:
        /*001c*/ 	.word	0x00000000
        /*0020*/ 	.short	0x0003
        /*0022*/ 	.short	0x0018
        /*0024*/ 	.byte	0x00, 0xf5, 0x21, 0x00


	//----- nvinfo : EIATTR_KPARAM_INFO
	.align		4
.L_71:
        /*0028*/ 	.byte	0x04, 0x17
        /*002a*/ 	.short	(.L_73 - .L_72)
.L_72:
        /*002c*/ 	.word	0x00000000
        /*0030*/ 	.short	0x0002
        /*0032*/ 	.short	0x0010
        /*0034*/ 	.byte	0x00, 0xf5, 0x21, 0x00


	//----- nvinfo : EIATTR_KPARAM_INFO
	.align		4
.L_73:
        /*0038*/ 	.byte	0x04, 0x17
        /*003a*/ 	.short	(.L_75 - .L_74)
.L_74:
        /*003c*/ 	.word	0x00000000
        /*0040*/ 	.short	0x0001
        /*0042*/ 	.short	0x0008
        /*0044*/ 	.byte	0x00, 0xf5, 0x21, 0x00


	//----- nvinfo : EIATTR_KPARAM_INFO
	.align		4
.L_75:
        /*0048*/ 	.byte	0x04, 0x17
        /*004a*/ 	.short	(.L_77 - .L_76)
.L_76:
        /*004c*/ 	.word	0x00000000
        /*0050*/ 	.short	0x0000
        /*0052*/ 	.short	0x0000
        /*0054*/ 	.byte	0x00, 0xf5, 0x21, 0x00


	//----- nvinfo : EIATTR_SPARSE_MMA_MASK
	.align		4
.L_77:
        /*0058*/ 	.byte	0x03, 0x50
        /*005a*/ 	.short	0x0000


	//----- nvinfo : EIATTR_MAXREG_COUNT
	.align		4
        /*005c*/ 	.byte	0x03, 0x1b
        /*005e*/ 	.short	0x00ff


	//----- nvinfo : EIATTR_NUM_BARRIERS
	.align		4
        /*0060*/ 	.byte	0x02, 0x4c
        /*0062*/ 	.byte	0x01
	.zero		1


	//----- nvinfo : EIATTR_MERCURY_ISA_VERSION
	.align		4
        /*0064*/ 	.byte	0x03, 0x5f
        /*0066*/ 	.short	0x0101


	//----- nvinfo : EIATTR_VRC_CTA_INIT_COUNT
	.align		4
        /*0068*/ 	.byte	0x02, 0x4a
	.zero		1
	.zero		1


	//----- nvinfo : EIATTR_EXIT_INSTR_OFFSETS
	.align		4
        /*006c*/ 	.byte	0x04, 0x1c
        /*006e*/ 	.short	(.L_79 - .L_78)


	//   ....[0]....
.L_78:
        /*0070*/ 	.word	0x000000c0


	//   ....[1]....
        /*0074*/ 	.word	0x00000260


	//----- nvinfo : EIATTR_CRS_STACK_SIZE
	.align		4
.L_79:
        /*0078*/ 	.byte	0x04, 0x1e
        /*007a*/ 	.short	(.L_81 - .L_80)
.L_80:
        /*007c*/ 	.word	0x00000000


	//----- nvinfo : EIATTR_CBANK_PARAM_SIZE
	.align		4
.L_81:
        /*0080*/ 	.byte	0x03, 0x19
        /*0082*/ 	.short	0x0024


	//----- nvinfo : EIATTR_PARAM_CBANK
	.align		4
        /*0084*/ 	.byte	0x04, 0x0a
        /*0086*/ 	.short	(.L_83 - .L_82)
	.align		4
.L_82:
        /*0088*/ 	.word	index@(.nv.constant0._Z12zeroesKernelPdS_S_S_i)
        /*008c*/ 	.short	0x0380
        /*008e*/ 	.short	0x0024


	//----- nvinfo : EIATTR_SW_WAR
	.align		4
.L_83:
        /*0090*/ 	.byte	0x04, 0x36
        /*0092*/ 	.short	(.L_85 - .L_84)
.L_84:
        /*0094*/ 	.word	0x00000008
.L_85:


//--------------------- .nv.callgraph             --------------------------
	.section	.nv.callgraph,"",@"SHT_CUDA_CALLGRAPH"
	.align	4
	.sectionentsize	8
	.align		4
        /*0000*/ 	.word	0x00000000
	.align		4
        /*0004*/ 	.word	0xffffffff
	.align		4
        /*0008*/ 	.word	0x00000000
	.align		4
        /*000c*/ 	.word	0xfffffffe
	.align		4
        /*0010*/ 	.word	0x00000000
	.align		4
        /*0014*/ 	.word	0xfffffffd
	.align		4
        /*0018*/ 	.word	0x00000000
	.align		4
        /*001c*/ 	.word	0xfffffffc


//--------------------- .text._Z13scatterKernelPdS_S_S_iid --------------------------
	.section	.text._Z13scatterKernelPdS_S_S_iid,"ax",@progbits
	.align	128
        .global         _Z13scatterKernelPdS_S_S_iid
        .type           _Z13scatterKernelPdS_S_S_iid,@function
        .size           _Z13scatterKernelPdS_S_S_iid,(.L_x_6 - _Z13scatterKernelPdS_S_S_iid)
        .other          _Z13scatterKernelPdS_S_S_iid,@"STO_CUDA_ENTRY STV_DEFAULT"
_Z13scatterKernelPdS_S_S_iid:
.text._Z13scatterKernelPdS_S_S_iid:
[----:B------:R-:W-:Y:S01]  /*0000*/  LDC R1, c[0x0][0x37c] ;  /* 0x0000df00ff017b82 */ /* 0x000fe20000000800 */
[----:B------:R-:W0:Y:S07]  /*0010*/  S2R R3, SR_TID.X ;  /* 0x0000000000037919 */ /* 0x000e2e0000002100 */
[----:B------:R-:W0:Y:S01]  /*0020*/  S2UR UR6, SR_CTAID.X ;  /* 0x00000000000679c3 */ /* 0x000e220000002500 */
[----:B------:R-:W1:Y:S07]  /*0030*/  LDCU.64 UR4, c[0x0][0x3a0] ;  /* 0x00007400ff0477ac */ /* 0x000e6e0008000a00 */
[----:B------:R-:W0:Y:S01]  /*0040*/  LDC R0, c[0x0][0x360] ;  /* 0x0000d800ff007b82 */ /* 0x000e220000000800 */
[----:B------:R-:W2:Y:S01]  /*0050*/  LDCU UR7, c[0x0][0x370] ;  /* 0x00006e00ff0777ac */ /* 0x000ea20008000800 */
[----:B-1----:R-:W-:-:S04]  /*0060*/  UIMAD UR4, UR5, UR4, URZ ;  /* 0x00000004050472a4 */ /* 0x002fc8000f8e02ff */
[----:B------:R-:W-:Y:S01]  /*0070*/  USHF.R.S32.HI UR5, URZ, 0x1f, UR4 ;  /* 0x0000001fff057899 */ /* 0x000fe20008011404 */
[C---:B0-----:R-:W-:Y:S02]  /*0080*/  IMAD R3, R0.reuse, UR6, R3 ;  /* 0x0000000600037c24 */ /* 0x041fe4000f8e0203 */
[----:B--2---:R-:W-:-:S04]  /*0090*/  IMAD R0, R0, UR7, RZ ;  /* 0x0000000700007c24 */ /* 0x004fc8000f8e02ff */
[----:B------:R-:W-:-:S05]  /*00a0*/  IMAD.IADD R7, R3, 0x1, R0 ;  /* 0x0000000103077824 */ /* 0x000fca00078e0200 */
[----:B------:R-:W-:-:S04]  /*00b0*/  ISETP.GE.U32.AND P0, PT, R7, UR4, PT ;  /* 0x0000000407007c0c */ /* 0x000fc8000bf06070 */
[----:B------:R-:W-:-:S13]  /*00c0*/  ISETP.GE.U32.AND.EX P0, PT, RZ, UR5, PT, P0 ;  /* 0x00000005ff007c0c */ /* 0x000fda000bf06100 */
[----:B------:R-:W-:Y:S05]  /*00d0*/  @P0 EXIT ;  /* 0x000000000000094d */ /* 0x000fea0003800000 */
[----:B------:R-:W0:Y:S01]  /*00e0*/  LDCU.64 UR8, c[0x0][0x3a8] ;  /* 0x00007500ff0877ac */ /* 0x000e220008000a00 */
[----:B------:R-:W-:Y:S01]  /*00f0*/  BSSY.RECONVERGENT B0, `(.L_x_0) ;  /* 0x0000027000007945 */ /* 0x000fe20003800200 */
[----:B------:R-:W-:Y:S01]  /*0100*/  IMAD.MOV.U32 R6, RZ, RZ, RZ ;  /* 0x000000ffff067224 */ /* 0x000fe200078e00ff */
[----:B------:R-:W1:Y:S01]  /*0110*/  LDCU.64 UR6, c[0x0][0x358] ;  /* 0x00006b00ff0677ac */ /* 0x000e620008000a00 */
[----:B------:R-:W2:Y:S01]  /*0120*/  LDCU.128 UR12, c[0x0][0x380] ;  /* 0x00007000ff0c77ac */ /* 0x000ea20008000c00 */
[----:B------:R-:W3:Y:S01]  /*0130*/  LDCU.128 UR16, c[0x0][0x390] ;  /* 0x00007200ff1077ac */ /* 0x000ee20008000c00 */
[----:B0-----:R-:W-:-:S11]  /*0140*/  DMUL R2, RZ, UR8 ;  /* 0x00000008ff027c28 */ /* 0x001fd60008000000 */
.L_x_1:
[C---:B----4-:R-:W-:Y:S01]  /*0150*/  IMAD.SHL.U32 R8, R7.reuse, 0x8, RZ ;  /* 0x0000000807087824 */ /* 0x050fe200078e00ff */
[----:B------:R-:W-:-:S04]  /*0160*/  SHF.L.U64.HI R9, R7, 0x3, R6 ;  /* 0x0000000307097819 */ /* 0x000fc80000010206 */
[----:B--2---:R-:W-:-:S04]  /*0170*/  IADD3 R12, P0, PT, R8, UR12, RZ ;  /* 0x0000000c080c7c10 */ /* 0x004fc8000ff1e0ff */
[----:B------:R-:W-:-:S05]  /*0180*/  IADD3.X R13, PT, PT, R9, UR13, RZ, P0, !PT ;  /* 0x0000000d090d7c10 */ /* 0x000fca00087fe4ff */
[----:B-1----:R-:W2:Y:S02]  /*0190*/  LDG.E.64 R10, desc[UR6][R12.64] ;  /* 0x000000060c0a7981 */ /* 0x002ea4000c1e1b00 */
[----:B--2---:R-:W-:-:S08]  /*01a0*/  DADD R4, R10, R10 ;  /* 0x000000000a047229 */ /* 0x004fd0000000000a */
[----:B------:R-:W-:Y:S01]  /*01b0*/  DADD R14, -R2, R4 ;  /* 0x00000000020e7229 */ /* 0x000fe20000000104 */
[----:B------:R-:W-:-:S04]  /*01c0*/  IADD3 R4, P0, PT, R8, UR14, RZ ;  /* 0x0000000e08047c10 */ /* 0x000fc8000ff1e0ff */
[----:B------:R-:W-:-:S03]  /*01d0*/  IADD3.X R5, PT, PT, R9, UR15, RZ, P0, !PT ;  /* 0x0000000f09057c10 */ /* 0x000fc600087fe4ff */
[----:B------:R-:W-:-:S07]  /*01e0*/  DADD R14, -R10, R14 ;  /* 0x000000000a0e7229 */ /* 0x000fce000000010e */
[----:B------:R0:W-:Y:S04]  /*01f0*/  STG.E.64 desc[UR6][R12.64], R14 ;  /* 0x0000000e0c007986 */ /* 0x0001e8000c101b06 */
[----:B------:R-:W2:Y:S01]  /*0200*/  LDG.E.64 R16, desc[UR6][R4.64] ;  /* 0x0000000604107981 */ /* 0x000ea2000c1e1b00 */
[----:B---3--:R-:W-:-:S04]  /*0210*/  IADD3 R10, P0, PT, R8, UR16, RZ ;  /* 0x00000010080a7c10 */ /* 0x008fc8000ff1e0ff */
[----:B------:R-:W-:Y:S01]  /*0220*/  IADD3.X R11, PT, PT, R9, UR17, RZ, P0, !PT ;  /* 0x00000011090b7c10 */ /* 0x000fe200087fe4ff */
[----:B--2---:R-:W-:-:S08]  /*0230*/  DFMA R18, R16, 2, R2 ;  /* 0x400000001012782b */ /* 0x004fd00000000002 */
[----:B------:R-:W-:-:S07]  /*0240*/  DADD R18, -R16, R18 ;  /* 0x0000000010127229 */ /* 0x000fce0000000112 */
[----:B------:R4:W-:Y:S04]  /*0250*/  STG.E.64 desc[UR6][R4.64], R18 ;  /* 0x0000001204007986 */ /* 0x0009e8000c101b06 */
[----:B------:R-:W2:Y:S01]  /*0260*/  LDG.E.64 R16, desc[UR6][R10.64] ;  /* 0x000000060a107981 */ /* 0x000ea2000c1e1b00 */
[----:B------:R-:W-:-:S04]  /*0270*/  IADD3 R8, P0, PT, R8, UR18, RZ ;  /* 0x0000001208087c10 */ /* 0x000fc8000ff1e0ff */
[----:B------:R-:W-:Y:S01]  /*0280*/  IADD3.X R9, PT, PT, R9, UR19, RZ, P0, !PT ;  /* 0x0000001309097c10 */ /* 0x000fe200087fe4ff */
[----:B--2---:R-:W-:-:S08]  /*0290*/  DFMA R20, R16, 2, R2 ;  /* 0x400000001014782b */ /* 0x004fd00000000002 */
[----:B------:R-:W-:-:S07]  /*02a0*/  DADD R20, -R16, R20 ;  /* 0x0000000010147229 */ /* 0x000fce0000000114 */
[----:B------:R4:W-:Y:S04]  /*02b0*/  STG.E.64 desc[UR6][R10.64], R20 ;  /* 0x000000140a007986 */ /* 0x0009e8000c101b06 */
[----:B0-----:R-:W2:Y:S01]  /*02c0*/  LDG.E.64 R12, desc[UR6][R8.64] ;  /* 0x00000006080c7981 */ /* 0x001ea2000c1e1b00 */
[----:B------:R-:W-:-:S05]  /*02d0*/  IADD3 R7, P0, PT, R0, R7, RZ ;  /* 0x0000000700077210 */ /* 0x000fca0007f1e0ff */
[----:B------:R-:W-:Y:S01]  /*02e0*/  IMAD.X R6, RZ, RZ, R6, P0 ;  /* 0x000000ffff067224 */ /* 0x000fe200000e0606 */
[----:B------:R-:W-:-:S04]  /*02f0*/  ISETP.GE.U32.AND P0, PT, R7, UR4, PT ;  /* 0x0000000407007c0c */ /* 0x000fc8000bf06070 */
[----:B------:R-:W-:Y:S01]  /*0300*/  ISETP.GE.U32.AND.EX P0, PT, R6, UR5, PT, P0 ;  /* 0x0000000506007c0c */ /* 0x000fe2000bf06100 */
[----:B--2---:R-:W-:-:S08]  /*0310*/  DADD R14, R12, R12 ;  /* 0x000000000c0e7229 */ /* 0x004fd0000000000c */
[----:B------:R-:W-:-:S08]  /*0320*/  DADD R14, -R2, R14 ;  /* 0x00000000020e7229 */ /* 0x000fd0000000010e */
[----:B------:R-:W-:-:S07]  /*0330*/  DADD R14, -R12, R14 ;  /* 0x000000000c0e7229 */ /* 0x000fce000000010e */
[----:B------:R4:W-:Y:S01]  /*0340*/  STG.E.64 desc[UR6][R8.64], R14 ;  /* 0x0000000e08007986 */ /* 0x0009e2000c101b06 */
[----:B------:R-:W-:Y:S05]  /*0350*/  @!P0 BRA `(.L_x_1) ;  /* 0xfffffffc007c8947 */ /* 0x000fea000383ffff */
[----:B------:R-:W-:Y:S05]  /*0360*/  BSYNC.RECONVERGENT B0 ;  /* 0x0000000000007941 */ /* 0x000fea0003800200 */
.L_x_0:
[----:B------:R-:W-:Y:S05]  /*0370*/  EXIT ;  /* 0x000000000000794d */ /* 0x000fea0003800000 */
.L_x_2:
[----:B------:R-:W-:-:S00]  /*0380*/  BRA `(.L_x_2) ;  /* 0xfffffffc00fc7947 */ /* 0x000fc0000383ffff */
[----:B------:R-:W-:-:S00]  /*0390*/  NOP ;  /* 0x0000000000007918 */ /* 0x000fc00000000000 */
        /* <DEDUP_REMOVED lines=14> */
.L_x_6:


//--------------------- .text._Z12sourceKernelPdS_S_S_iidi --------------------------
	.section	.text._Z12sourceKernelPdS_S_S_iidi,"ax",@progbits
	.align	128
        .global         _Z12sourceKernelPdS_S_S_iidi
        .type           _Z12sourceKernelPdS_S_S_iidi,@function
        .size           _Z12sourceKernelPdS_S_S_iidi,(.L_x_7 - _Z12sourceKernelPdS_S_S_iidi)
        .other          _Z12sourceKernelPdS_S_S_iidi,@"STO_CUDA_ENTRY STV_DEFAULT"
_Z12sourceKernelPdS_S_S_iidi:
.text._Z12sourceKernelPdS_S_S_iidi:
[----:B------:R-:W-:Y:S08]  /*0000*/  LDC R1, c[0x0][0x37c] ;  /* 0x0000df00ff017b82 */ /* 0x000ff00000000800 */
[----:B------:R-:W0:Y:S01]  /*0010*/  LDC.64 R16, c[0x0][0x3a0] ;  /* 0x0000e800ff107b82 */ /* 0x000e220000000a00 */
[----:B------:R-:W0:Y:S01]  /*0020*/  LDCU UR6, c[0x0][0x3b0] ;  /* 0x00007600ff0677ac */ /* 0x000e220008000800 */
[----:B------:R-:W1:Y:S06]  /*0030*/  LDCU.64 UR4, c[0x0][0x358] ;  /* 0x00006b00ff0477ac */ /* 0x000e6c0008000a00 */
[----:B------:R-:W2:Y:S08]  /*0040*/  LDC.64 R2, c[0x0][0x380] ;  /* 0x0000e000ff027b82 */ /* 0x000eb00000000a00 */
[----:B------:R-:W3:Y:S01]  /*0050*/  LDC.64 R6, c[0x0][0x388] ;  /* 0x0000e200ff067b82 */ /* 0x000ee20000000a00 */
[----:B0-----:R-:W-:Y:S01]  /*0060*/  IMAD R17, R16, UR6, R17 ;  /* 0x0000000610117c24 */ /* 0x001fe2000f8e0211 */
[----:B------:R-:W0:Y:S06]  /*0070*/  LDCU.64 UR6, c[0x0][0x3a8] ;  /* 0x00007500ff0677ac */ /* 0x000e2c0008000a00 */
[----:B------:R-:W4:Y:S01]  /*0080*/  LDC.64 R10, c[0x0][0x390] ;  /* 0x0000e400ff0a7b82 */ /* 0x000f220000000a00 */
[----:B--2---:R-:W-:-:S07]  /*0090*/  IMAD.WIDE R2, R17, 0x8, R2 ;  /* 0x0000000811027825 */ /* 0x004fce00078e0202 */
[----:B------:R-:W2:Y:S01]  /*00a0*/  LDC.64 R14, c[0x0][0x398] ;  /* 0x0000e600ff0e7b82 */ /* 0x000ea20000000a00 */
[----:B-1----:R-:W0:Y:S01]  /*00b0*/  LDG.E.64 R4, desc[UR4][R2.64] ;  /* 0x0000000402047981 */ /* 0x002e22000c1e1b00 */
[----:B---3--:R-:W-:Y:S01]  /*00c0*/  IMAD.WIDE R6, R17, 0x8, R6 ;  /* 0x0000000811067825 */ /* 0x008fe200078e0206 */
[----:B0-----:R-:W-:-:S07]  /*00d0*/  DADD R4, R4, UR6 ;  /* 0x0000000604047e29 */ /* 0x001fce0008000000 */
[----:B------:R0:W-:Y:S04]  /*00e0*/  STG.E.64 desc[UR4][R2.64], R4 ;  /* 0x0000000402007986 */ /* 0x0001e8000c101b04 */
[----:B------:R-:W3:Y:S01]  /*00f0*/  LDG.E.64 R8, desc[UR4][R6.64] ;  /* 0x0000000406087981 */ /* 0x000ee2000c1e1b00 */
[----:B----4-:R-:W-:Y:S01]  /*0100*/  IMAD.WIDE R10, R17, 0x8, R10 ;  /* 0x00000008110a7825 */ /* 0x010fe200078e020a */
[----:B---3--:R-:W-:-:S07]  /*0110*/  DADD R8, R8, -UR6 ;  /* 0x8000000608087e29 */ /* 0x008fce0008000000 */
[----:B------:R-:W-:Y:S04]  /*0120*/  STG.E.64 desc[UR4][R6.64], R8 ;  /* 0x0000000806007986 */ /* 0x000fe8000c101b04 */
[----:B------:R-:W3:Y:S01]  /*0130*/  LDG.E.64 R12, desc[UR4][R10.64] ;  /* 0x000000040a0c7981 */ /* 0x000ee2000c1e1b00 */
[----:B--2---:R-:W-:Y:S01]  /*0140*/  IMAD.WIDE R14, R17, 0x8, R14 ;  /* 0x00000008110e7825 */ /* 0x004fe200078e020e */
[----:B---3--:R-:W-:-:S07]  /*0150*/  DADD R12, R12, -UR6 ;  /* 0x800000060c0c7e29 */ /* 0x008fce0008000000 */
[----:B------:R-:W-:Y:S04]  /*0160*/  STG.E.64 desc[UR4][R10.64], R12 ;  /* 0x0000000c0a007986 */ /* 0x000fe8000c101b04 */
[----:B0-----:R-:W2:Y:S02]  /*0170*/  LDG.E.64 R2, desc[UR4][R14.64] ;  /* 0x000000040e027981 */ /* 0x001ea4000c1e1b00 */
[----:B--2---:R-:W-:-:S07]  /*0180*/  DADD R2, R2, UR6 ;  /* 0x0000000602027e29 */ /* 0x004fce0008000000 */
[----:B------:R-:W-:Y:S01]  /*0190*/  STG.E.64 desc[UR4][R14.64], R2 ;  /* 0x000000020e007986 */ /* 0x000fe2000c101b04 */
[----:B------:R-:W-:Y:S05]  /*01a0*/  EXIT ;  /* 0x000000000000794d */ /* 0x000fea0003800000 */
.L_x_3:
        /* <DEDUP_REMOVED lines=13> */
.L_x_7:


//--------------------- .text._Z12zeroesKernelPdS_S_S_i --------------------------
	.section	.text._Z12zeroesKernelPdS_S_S_i,"ax",@progbits
	.align	128
        .global         _Z12zeroesKernelPdS_S_S_i
        .type           _Z12zeroesKernelPdS_S_S_i,@function
        .size           _Z12zeroesKernelPdS_S_S_i,(.L_x_8 - _Z12zeroesKernelPdS_S_S_i)
        .other          _Z12zeroesKernelPdS_S_S_i,@"STO_CUDA_ENTRY STV_DEFAULT"
_Z12zeroesKernelPdS_S_S_i:
.text._Z12zeroesKernelPdS_S_S_i:
[----:B------:R-:W-:Y:S01]  /*0000*/  LDC R1, c[0x0][0x37c] ;  /* 0x0000df00ff017b82 */ /* 0x000fe20000000800 */
[----:B------:R-:W0:Y:S07]  /*0010*/  S2R R0, SR_TID.X ;  /* 0x0000000000007919 */ /* 0x000e2e0000002100 */
[----:B------:R-:W0:Y:S01]  /*0020*/  S2UR UR4, SR_CTAID.X ;  /* 0x00000000000479c3 */ /* 0x000e220000002500 */
[----:B------:R-:W1:Y:S07]  /*0030*/  LDCU UR7, c[0x0][0x3a0] ;  /* 0x00007400ff0777ac */ /* 0x000e6e0008000800 */
[----:B------:R-:W0:Y:S01]  /*0040*/  LDC R11, c[0x0][0x360] ;  /* 0x0000d800ff0b7b82 */ /* 0x000e220000000800 */
[----:B------:R-:W2:Y:S01]  /*0050*/  LDCU UR5, c[0x0][0x370] ;  /* 0x00006e00ff0577ac */ /* 0x000ea20008000800 */
[----:B-1----:R-:W-:Y:S01]  /*0060*/  USHF.R.S32.HI UR6, URZ, 0x1f, UR7 ;  /* 0x0000001fff067899 */ /* 0x002fe20008011407 */
[----:B0-----:R-:W-:-:S02]  /*0070*/  IMAD R0, R11, UR4, R0 ;  /* 0x000000040b007c24 */ /* 0x001fc4000f8e0200 */
[----:B--2---:R-:W-:-:S04]  /*0080*/  IMAD R11, R11, UR5, RZ ;  /* 0x000000050b0b7c24 */ /* 0x004fc8000f8e02ff */
[----:B------:R-:W-:-:S05]  /*0090*/  IMAD.IADD R0, R0, 0x1, R11 ;  /* 0x0000000100007824 */ /* 0x000fca00078e020b */
[----:B------:R-:W-:-:S04]  /*00a0*/  ISETP.GE.U32.AND P0, PT, R0, UR7, PT ;  /* 0x0000000700007c0c */ /* 0x000fc8000bf06070 */
[----:B------:R-:W-:-:S13]  /*00b0*/  ISETP.GE.U32.AND.EX P0, PT, RZ, UR6, PT, P0 ;  /* 0x00000006ff007c0c */ /* 0x000fda000bf06100 */
[----:B------:R-:W-:Y:S05]  /*00c0*/  @P0 EXIT ;  /* 0x000000000000094d */ /* 0x000fea0003800000 */
[----:B------:R-:W-:Y:S01]  /*00d0*/  IMAD.MOV.U32 R13, RZ, RZ, RZ ;  /* 0x000000ffff0d7224 */ /* 0x000fe200078e00ff */
[----:B------:R-:W0:Y:S01]  /*00e0*/  LDCU.64 UR4, c[0x0][0x358] ;  /* 0x00006b00ff0477ac */ /* 0x000e220008000a00 */
[----:B------:R-:W1:Y:S01]  /*00f0*/  LDCU.128 UR8, c[0x0][0x380] ;  /* 0x00007000ff0877ac */ /* 0x000e620008000c00 */
[----:B------:R-:W2:Y:S04]  /*0100*/  LDCU.128 UR12, c[0x0][0x390] ;  /* 0x00007200ff0c77ac */ /* 0x000ea80008000c00 */
.L_x_4:
[C---:B---3--:R-:W-:Y:S01]  /*0110*/  IMAD.SHL.U32 R8, R0.reuse, 0x8, RZ ;  /* 0x0000000800087824 */ /* 0x048fe200078e00ff */
[----:B------:R-:W-:Y:S01]  /*0120*/  SHF.L.U64.HI R9, R0, 0x3, R13 ;  /* 0x0000000300097819 */ /* 0x000fe2000001020d */
[----:B------:R-:W-:Y:S05]  /*0130*/  WARPSYNC.ALL ;  /* 0x0000000000007948 */ /* 0x000fea0003800000 */
[C---:B-1----:R-:W-:Y:S02]  /*0140*/  IADD3 R4, P0, PT, R8.reuse, UR10, RZ ;  /* 0x0000000a08047c10 */ /* 0x042fe4000ff1e0ff */
[----:B------:R-:W-:Y:S02]  /*0150*/  IADD3 R2, P1, PT, R8, UR8, RZ ;  /* 0x0000000808027c10 */ /* 0x000fe4000ff3e0ff */
[----:B------:R-:W-:-:S02]  /*0160*/  IADD3.X R5, PT, PT, R9, UR11, RZ, P0, !PT ;  /* 0x0000000b09057c10 */ /* 0x000fc400087fe4ff */
[----:B------:R-:W-:Y:S02]  /*0170*/  IADD3 R0, P0, PT, R11, R0, RZ ;  /* 0x000000000b007210 */ /* 0x000fe40007f1e0ff */
[----:B------:R-:W-:Y:S02]  /*0180*/  IADD3.X R3, PT, PT, R9, UR9, RZ, P1, !PT ;  /* 0x0000000909037c10 */ /* 0x000fe40008ffe4ff */
[----:B--2---:R-:W-:Y:S01]  /*0190*/  IADD3 R6, P1, PT, R8, UR12, RZ ;  /* 0x0000000c08067c10 */ /* 0x004fe2000ff3e0ff */
[----:B------:R-:W-:Y:S01]  /*01a0*/  IMAD.X R13, RZ, RZ, R13, P0 ;  /* 0x000000ffff0d7224 */ /* 0x000fe200000e060d */
[----:B------:R-:W-:Y:S01]  /*01b0*/  ISETP.GE.U32.AND P0, PT, R0, UR7, PT ;  /* 0x0000000700007c0c */ /* 0x000fe2000bf06070 */
[----:B0-----:R3:W-:Y:S01]  /*01c0*/  STG.E.64 desc[UR4][R2.64], RZ ;  /* 0x000000ff02007986 */ /* 0x0017e2000c101b04 */
[----:B------:R-:W-:Y:S02]  /*01d0*/  IADD3 R8, P2, PT, R8, UR14, RZ ;  /* 0x0000000e08087c10 */ /* 0x000fe4000ff5e0ff */
[----:B------:R-:W-:Y:S01]  /*01e0*/  ISETP.GE.U32.AND.EX P0, PT, R13, UR6, PT, P0 ;  /* 0x000000060d007c0c */ /* 0x000fe2000bf06100 */
[----:B------:R3:W-:Y:S01]  /*01f0*/  STG.E.64 desc[UR4][R4.64], RZ ;  /* 0x000000ff04007986 */ /* 0x0007e2000c101b04 */
[----:B------:R-:W-:-:S02]  /*0200*/  IADD3.X R7, PT, PT, R9, UR13, RZ, P1, !PT ;  /* 0x0000000d09077c10 */ /* 0x000fc40008ffe4ff */
[----:B------:R-:W-:-:S03]  /*0210*/  IADD3.X R9, PT, PT, R9, UR15, RZ, P2, !PT ;  /* 0x0000000f09097c10 */ /* 0x000fc600097fe4ff */
[----:B------:R3:W-:Y:S04]  /*0220*/  STG.E.64 desc[UR4][R6.64], RZ ;  /* 0x000000ff06007986 */ /* 0x0007e8000c101b04 */
[----:B------:R3:W-:Y:S01]  /*0230*/  STG.E.64 desc[UR4][R8.64], RZ ;  /* 0x000000ff08007986 */ /* 0x0007e2000c101b04 */
[----:B------:R-:W-:Y:S06]  /*0240*/  BAR.SYNC.DEFER_BLOCKING 0x0 ;  /* 0x0000000000007b1d */ /* 0x000fec0000010000 */
[----:B------:R-:W-:Y:S05]  /*0250*/  @!P0 BRA `(.L_x_4) ;  /* 0xfffffffc00ac8947 */ /* 0x000fea000383ffff */
[----:B------:R-:W-:Y:S05]  /*0260*/  EXIT ;  /* 0x000000000000794d */ /* 0x000fea0003800000 */
.L_x_5:
        /* <DEDUP_REMOVED lines=9> */
.L_x_8:


//--------------------- .nv.shared.reserved.0     --------------------------
	.section	.nv.shared.reserved.0,"aw",@nobits
	.weak		__nv_reservedSMEM_offset_0_alias
	.size		__nv_reservedSMEM_offset_0_alias, 0, 64
	.other		__nv_reservedSMEM_offset_0_alias,@"STO_CUDA_RESERVED_SHARED STV_DEFAULT"
__nv_reservedSMEM_offset_0_alias:
	.zero		0
	.zero		64


//--------------------- .nv.constant0._Z13scatterKernelPdS_S_S_iid --------------------------
	.section	.nv.constant0._Z13scatterKernelPdS_S_S_iid,"a",@progbits
	.sectionflags	@""
	.align	4
.nv.constant0._Z13scatterKernelPdS_S_S_iid:
	.zero		944


//--------------------- .nv.constant0._Z12sourceKernelPdS_S_S_iidi --------------------------
	.section	.nv.constant0._Z12sourceKernelPdS_S_S_iidi,"a",@progbits
	.sectionflags	@""
	.align	4
.nv.constant0._Z12sourceKernelPdS_S_S_iidi:
	.zero		948


//--------------------- .nv.constant0._Z12zeroesKernelPdS_S_S_i --------------------------
	.section	.nv.constant0._Z12zeroesKernelPdS_S_S_i,"a",@progbits
	.sectionflags	@""
	.align	4
.nv.constant0._Z12zeroesKernelPdS_S_S_i:
	.zero		932


//--------------------- SYMBOLS --------------------------

	.type		.nv.reservedSmem.offset0,@object
	.size		.nv.reservedSmem.offset0,0x4
